//
// Generated by NVIDIA NVVM Compiler
//
// Compiler Build ID: CL-36424714
// Cuda compilation tools, release 13.0, V13.0.88
// Based on NVVM 20.0.0
//

.version 9.0
.target sm_100
.address_size 64

	// .globl	_Z10mandelbrotddddiiPii
.global .align 1 .b8 _ZN34_INTERNAL_1d11c128_4_k_cu_da9766154cuda3std6ranges3__45__cpo4swapE[1];
.global .align 1 .b8 _ZN34_INTERNAL_1d11c128_4_k_cu_da9766154cuda3std6ranges3__45__cpo9iter_moveE[1];

.visible .entry _Z10mandelbrotddddiiPii(
	.param .f64 _Z10mandelbrotddddiiPii_param_0,
	.param .f64 _Z10mandelbrotddddiiPii_param_1,
	.param .f64 _Z10mandelbrotddddiiPii_param_2,
	.param .f64 _Z10mandelbrotddddiiPii_param_3,
	.param .u32 _Z10mandelbrotddddiiPii_param_4,
	.param .u32 _Z10mandelbrotddddiiPii_param_5,
	.param .u64 .ptr .align 1 _Z10mandelbrotddddiiPii_param_6,
	.param .u32 _Z10mandelbrotddddiiPii_param_7
)
{
	.reg .pred 	%p<7>;
	.reg .b32 	%r<21>;
	.reg .b64 	%rd<5>;
	.reg .b64 	%fd<29>;

	ld.param.f64 	%fd7, [_Z10mandelbrotddddiiPii_param_0];
	ld.param.f64 	%fd8, [_Z10mandelbrotddddiiPii_param_1];
	ld.param.f64 	%fd9, [_Z10mandelbrotddddiiPii_param_2];
	ld.param.f64 	%fd10, [_Z10mandelbrotddddiiPii_param_3];
	ld.param.u32 	%r6, [_Z10mandelbrotddddiiPii_param_4];
	ld.param.u32 	%r8, [_Z10mandelbrotddddiiPii_param_5];
	ld.param.u64 	%rd1, [_Z10mandelbrotddddiiPii_param_6];
	ld.param.u32 	%r7, [_Z10mandelbrotddddiiPii_param_7];
	mov.u32 	%r10, %ctaid.x;
	mov.u32 	%r11, %ntid.x;
	mov.u32 	%r12, %tid.x;
	mad.lo.s32 	%r1, %r10, %r11, %r12;
	mov.u32 	%r13, %ctaid.y;
	mov.u32 	%r14, %ntid.y;
	mov.u32 	%r15, %tid.y;
	mad.lo.s32 	%r16, %r13, %r14, %r15;
	sub.f64 	%fd11, %fd8, %fd7;
	cvt.rn.f64.s32 	%fd12, %r6;
	div.rn.f64 	%fd13, %fd11, %fd12;
	sub.f64 	%fd14, %fd10, %fd9;
	cvt.rn.f64.s32 	%fd15, %r8;
	div.rn.f64 	%fd16, %fd14, %fd15;
	cvt.rn.f64.u32 	%fd17, %r1;
	fma.rn.f64 	%fd1, %fd13, %fd17, %fd7;
	cvt.rn.f64.u32 	%fd18, %r16;
	fma.rn.f64 	%fd2, %fd16, %fd18, %fd9;
	setp.ge.u32 	%p1, %r1, %r6;
	setp.ge.u32 	%p2, %r16, %r8;
	or.pred  	%p3, %p1, %p2;
	@%p3 bra 	$L__BB0_6;
	setp.lt.s32 	%p4, %r7, 1;
	mov.u32 	%r20, %r7;
	@%p4 bra 	$L__BB0_5;
	mov.f64 	%fd27, 0d0000000000000000;
	mov.b32 	%r19, 0;
	mov.f64 	%fd28, %fd27;
$L__BB0_3:
	mul.f64 	%fd20, %fd28, %fd28;
	mul.f64 	%fd21, %fd27, %fd27;
	sub.f64 	%fd22, %fd20, %fd21;
	add.f64 	%fd5, %fd1, %fd22;
	add.f64 	%fd23, %fd28, %fd28;
	fma.rn.f64 	%fd27, %fd23, %fd27, %fd2;
	mul.f64 	%fd24, %fd5, %fd5;
	fma.rn.f64 	%fd25, %fd27, %fd27, %fd24;
	sqrt.rn.f64 	%fd26, %fd25;
	setp.gt.f64 	%p5, %fd26, 0d4000000000000000;
	mov.u32 	%r20, %r19;
	@%p5 bra 	$L__BB0_5;
	add.s32 	%r19, %r19, 1;
	setp.ne.s32 	%p6, %r19, %r7;
	mov.f64 	%fd28, %fd5;
	mov.u32 	%r20, %r7;
	@%p6 bra 	$L__BB0_3;
$L__BB0_5:
	mad.lo.s32 	%r18, %r6, %r16, %r1;
	cvta.to.global.u64 	%rd2, %rd1;
	mul.wide.u32 	%rd3, %r18, 4;
	add.s64 	%rd4, %rd2, %rd3;
	st.global.u32 	[%rd4], %r20;
$L__BB0_6:
	ret;

}


// ===== COMPILED SASS (sm_100) =====

	.target	sm_100

	.elftype	@"ET_EXEC"


//--------------------- .note.nv.tkinfo           --------------------------
	.section	.note.nv.tkinfo,"",@"SHT_NOTE"
	.sectionflags	@"SHF_NOTE_NV_TKINFO"
	.tkinfo
        /*0018*/ 	.word	0x00000002
        /*0030*/ 	.string	""
        /*0030*/ 	.string	"ptxas"
        /*0030*/ 	.string	"Cuda compilation tools, release 13.0, V13.0.88"
        /*0030*/ 	.string	"Build cuda_13.0.r13.0/compiler.36424714_0"
        /*0030*/ 	.string	"-arch sm_100 -m 64 "



//--------------------- .note.nv.cuinfo           --------------------------
	.section	.note.nv.cuinfo,"",@"SHT_NOTE"
	.sectionflags	@"SHF_NOTE_NV_CUINFO"
        /*0018*/ 	.short	0x0002
        /*001a*/ 	.short	0x0064
        /*001c*/ 	.short	0x0082
	.zero		2


//--------------------- .nv.info                  --------------------------
	.section	.nv.info,"",@"SHT_CUDA_INFO"
	.align	4


	//----- nvinfo : EIATTR_REGCOUNT
	.align		4
        /*0000*/ 	.byte	0x04, 0x2f
        /*0002*/ 	.short	(.L_3 - .L_2)
	.align		4
.L_2:
        /*0004*/ 	.word	index@(_Z10mandelbrotddddiiPii)
        /*0008*/ 	.word	0x0000001e


	//----- nvinfo : EIATTR_FRAME_SIZE
	.align		4
.L_3:
        /*000c*/ 	.byte	0x04, 0x11
        /*000e*/ 	.short	(.L_5 - .L_4)
	.align		4
.L_4:
        /*0010*/ 	.word	index@($__internal_1_$__cuda_sm20_dsqrt_rn_f64_mediumpath_v1)
        /*0014*/ 	.word	0x00000000


	//----- nvinfo : EIATTR_FRAME_SIZE
	.align		4
.L_5:
        /*0018*/ 	.byte	0x04, 0x11
        /*001a*/ 	.short	(.L_7 - .L_6)
	.align		4
.L_6:
        /*001c*/ 	.word	index@($__internal_0_$__cuda_sm20_div_rn_f64_full)
        /*0020*/ 	.word	0x00000000


	//----- nvinfo : EIATTR_FRAME_SIZE
	.align		4
.L_7:
        /*0024*/ 	.byte	0x04, 0x11
        /*0026*/ 	.short	(.L_9 - .L_8)
	.align		4
.L_8:
        /*0028*/ 	.word	index@(_Z10mandelbrotddddiiPii)
        /*002c*/ 	.word	0x00000000


	//----- nvinfo : EIATTR_MIN_STACK_SIZE
	.align		4
.L_9:
        /*0030*/ 	.byte	0x04, 0x12
        /*0032*/ 	.short	(.L_11 - .L_10)
	.align		4
.L_10:
        /*0034*/ 	.word	index@(_Z10mandelbrotddddiiPii)
        /*0038*/ 	.word	0x00000000
.L_11:


//--------------------- .nv.compat                --------------------------
	.section	.nv.compat,"",@"SHT_CUDA_COMPAT_INFO"
	.align	4
        /*0000*/ 	.byte	0x02, 0x09, 0x00, 0x00, 0x02, 0x02, 0x01, 0x00, 0x02, 0x05, 0x05, 0x00, 0x03, 0x07, 0x01, 0x01
        /*0010*/ 	.byte	0x02, 0x03, 0x00, 0x00, 0x02, 0x06, 0x01, 0x00, 0x04, 0x0b, 0x08, 0x00, 0x01, 0x00, 0x00, 0x00
        /*0020*/ 	.byte	0x00, 0x00, 0x00, 0x00


//--------------------- .nv.info._Z10mandelbrotddddiiPii --------------------------
	.section	.nv.info._Z10mandelbrotddddiiPii,"",@"SHT_CUDA_INFO"
	.sectionflags	@""
	.align	4


	//----- nvinfo : EIATTR_CUDA_API_VERSION
	.align		4
        /*0000*/ 	.byte	0x04, 0x37
        /*0002*/ 	.short	(.L_13 - .L_12)
.L_12:
        /*0004*/ 	.word	0x00000082


	//----- nvinfo : EIATTR_KPARAM_INFO
	.align		4
.L_13:
        /*0008*/ 	.byte	0x04, 0x17
        /*000a*/ 	.short	(.L_15 - .L_14)
.L_14:
        /*000c*/ 	.word	0x00000000
        /*0010*/ 	.short	0x0007
        /*0012*/ 	.short	0x0030
        /*0014*/ 	.byte	0x00, 0xf0, 0x11, 0x00


	//----- nvinfo : EIATTR_KPARAM_INFO
	.align		4
.L_15:
        /*0018*/ 	.byte	0x04, 0x17
        /*001a*/ 	.short	(.L_17 - .L_16)
.L_16:
        /*001c*/ 	.word	0x00000000
        /*0020*/ 	.short	0x0006
        /*0022*/ 	.short	0x0028
        /*0024*/ 	.byte	0x00, 0xf5, 0x21, 0x00


	//----- nvinfo : EIATTR_KPARAM_INFO
	.align		4
.L_17:
        /*0028*/ 	.byte	0x04, 0x17
        /*002a*/ 	.short	(.L_19 - .L_18)
.L_18:
        /*002c*/ 	.word	0x00000000
        /*0030*/ 	.short	0x0005
        /*0032*/ 	.short	0x0024
        /*0034*/ 	.byte	0x00, 0xf0, 0x11, 0x00


	//----- nvinfo : EIATTR_KPARAM_INFO
	.align		4
.L_19:
        /*0038*/ 	.byte	0x04, 0x17
        /*003a*/ 	.short	(.L_21 - .L_20)
.L_20:
        /*003c*/ 	.word	0x00000000
        /*0040*/ 	.short	0x0004
        /*0042*/ 	.short	0x0020
        /*0044*/ 	.byte	0x00, 0xf0, 0x11, 0x00


	//----- nvinfo : EIATTR_KPARAM_INFO
	.align		4
.L_21:
        /*0048*/ 	.byte	0x04, 0x17
        /*004a*/ 	.short	(.L_23 - .L_22)
.L_22:
        /*004c*/ 	.word	0x00000000
        /*0050*/ 	.short	0x0003
        /*0052*/ 	.short	0x0018
        /*0054*/ 	.byte	0x00, 0xf0, 0x21, 0x00


	//----- nvinfo : EIATTR_KPARAM_INFO
	.align		4
.L_23:
        /*0058*/ 	.byte	0x04, 0x17
        /*005a*/ 	.short	(.L_25 - .L_24)
.L_24:
        /*005c*/ 	.word	0x00000000
        /*0060*/ 	.short	0x0002
        /*0062*/ 	.short	0x0010
        /*0064*/ 	.byte	0x00, 0xf0, 0x21, 0x00


	//----- nvinfo : EIATTR_KPARAM_INFO
	.align		4
.L_25:
        /*0068*/ 	.byte	0x04, 0x17
        /*006a*/ 	.short	(.L_27 - .L_26)
.L_26:
        /*006c*/ 	.word	0x00000000
        /*0070*/ 	.short	0x0001
        /*0072*/ 	.short	0x0008
        /*0074*/ 	.byte	0x00, 0xf0, 0x21, 0x00


	//----- nvinfo : EIATTR_KPARAM_INFO
	.align		4
.L_27:
        /*0078*/ 	.byte	0x04, 0x17
        /*007a*/ 	.short	(.L_29 - .L_28)
.L_28:
        /*007c*/ 	.word	0x00000000
        /*0080*/ 	.short	0x0000
        /*0082*/ 	.short	0x0000
        /*0084*/ 	.byte	0x00, 0xf0, 0x21, 0x00


	//----- nvinfo : EIATTR_SPARSE_MMA_MASK
	.align		4
.L_29:
        /*0088*/ 	.byte	0x03, 0x50
        /*008a*/ 	.short	0x0000


	//----- nvinfo : EIATTR_MAXREG_COUNT
	.align		4
        /*008c*/ 	.byte	0x03, 0x1b
        /*008e*/ 	.short	0x00ff


	//----- nvinfo : EIATTR_MERCURY_ISA_VERSION
	.align		4
        /*0090*/ 	.byte	0x03, 0x5f
        /*0092*/ 	.short	0x0101


	//----- nvinfo : EIATTR_VRC_CTA_INIT_COUNT
	.align		4
        /*0094*/ 	.byte	0x02, 0x4a
	.zero		1
	.zero		1


	//----- nvinfo : EIATTR_EXIT_INSTR_OFFSETS
	.align		4
        /*0098*/ 	.byte	0x04, 0x1c
        /*009a*/ 	.short	(.L_31 - .L_30)


	//   ....[0]....
.L_30:
        /*009c*/ 	.word	0x00000440


	//   ....[1]....
        /*00a0*/ 	.word	0x00000780


	//----- nvinfo : EIATTR_CRS_STACK_SIZE
	.align		4
.L_31:
        /*00a4*/ 	.byte	0x04, 0x1e
        /*00a6*/ 	.short	(.L_33 - .L_32)
.L_32:
        /*00a8*/ 	.word	0x00000000


	//----- nvinfo : EIATTR_CBANK_PARAM_SIZE
	.align		4
.L_33:
        /*00ac*/ 	.byte	0x03, 0x19
        /*00ae*/ 	.short	0x0034


	//----- nvinfo : EIATTR_PARAM_CBANK
	.align		4
        /*00b0*/ 	.byte	0x04, 0x0a
        /*00b2*/ 	.short	(.L_35 - .L_34)
	.align		4
.L_34:
        /*00b4*/ 	.word	index@(.nv.constant0._Z10mandelbrotddddiiPii)
        /*00b8*/ 	.short	0x0380
        /*00ba*/ 	.short	0x0034


	//----- nvinfo : EIATTR_SW_WAR
	.align		4
.L_35:
        /*00bc*/ 	.byte	0x04, 0x36
        /*00be*/ 	.short	(.L_37 - .L_36)
.L_36:
        /*00c0*/ 	.word	0x00000008
.L_37:


//--------------------- .nv.callgraph             --------------------------
	.section	.nv.callgraph,"",@"SHT_CUDA_CALLGRAPH"
	.align	4
	.sectionentsize	8
	.align		4
        /*0000*/ 	.word	0x00000000
	.align		4
        /*0004*/ 	.word	0xffffffff
	.align		4
        /*0008*/ 	.word	0x00000000
	.align		4
        /*000c*/ 	.word	0xfffffffe
	.align		4
        /*0010*/ 	.word	0x00000000
	.align		4
        /*0014*/ 	.word	0xfffffffd
	.align		4
        /*0018*/ 	.word	0x00000000
	.align		4
        /*001c*/ 	.word	0xfffffffc


//--------------------- .nv.constant4             --------------------------
	.section	.nv.constant4,"a",@progbits
	.align	8
	.align		8
.nv.constant4:
        /*0000*/ 	.dword	_ZN34_INTERNAL_1d11c128_4_k_cu_da9766154cuda3std6ranges3__45__cpo4swapE
	.align		8
        /*0008*/ 	.dword	_ZN34_INTERNAL_1d11c128_4_k_cu_da9766154cuda3std6ranges3__45__cpo9iter_moveE


//--------------------- .text._Z10mandelbrotddddiiPii --------------------------
	.section	.text._Z10mandelbrotddddiiPii,"ax",@progbits
	.align	128
        .global         _Z10mandelbrotddddiiPii
        .type           _Z10mandelbrotddddiiPii,@function
        .size           _Z10mandelbrotddddiiPii,(.L_x_18 - _Z10mandelbrotddddiiPii)
        .other          _Z10mandelbrotddddiiPii,@"STO_CUDA_ENTRY STV_DEFAULT"
_Z10mandelbrotddddiiPii:
.text._Z10mandelbrotddddiiPii:
[----:B------:R-:W-:Y:S01]  /*0000*/  LDC R1, c[0x0][0x37c] ;  /* 0x0000df00ff017b82 */ /* 0x000fe20000000800 */
[----:B------:R-:W0:Y:S01]  /*0010*/  LDCU UR4, c[0x0][0x3a0] ;  /* 0x00007400ff0477ac */ /* 0x000e220008000800 */
[----:B------:R-:W-:-:S06]  /*0020*/  IMAD.MOV.U32 R2, RZ, RZ, 0x1 ;  /* 0x00000001ff027424 */ /* 0x000fcc00078e00ff */
[----:B------:R-:W1:Y:S01]  /*0030*/  LDC.64 R10, c[0x0][0x380] ;  /* 0x0000e000ff0a7b82 */ /* 0x000e620000000a00 */
[----:B------:R-:W2:Y:S01]  /*0040*/  S2R R13, SR_TID.X ;  /* 0x00000000000d7919 */ /* 0x000ea20000002100 */
[----:B------:R-:W3:Y:S06]  /*0050*/  S2R R15, SR_TID.Y ;  /* 0x00000000000f7919 */ /* 0x000eec0000002200 */
[----:B------:R-:W1:Y:S01]  /*0060*/  LDC.64 R8, c[0x0][0x388] ;  /* 0x0000e200ff087b82 */ /* 0x000e620000000a00 */
[----:B0-----:R-:W0:Y:S07]  /*0070*/  I2F.F64 R4, UR4 ;  /* 0x0000000400047d12 */ /* 0x001e2e0008201c00 */
[----:B------:R-:W2:Y:S08]  /*0080*/  S2UR UR4, SR_CTAID.X ;  /* 0x00000000000479c3 */ /* 0x000eb00000002500 */
[----:B------:R-:W2:Y:S01]  /*0090*/  LDC R0, c[0x0][0x360] ;  /* 0x0000d800ff007b82 */ /* 0x000ea20000000800 */
[----:B0-----:R-:W0:Y:S01]  /*00a0*/  MUFU.RCP64H R3, R5 ;  /* 0x0000000500037308 */ /* 0x001e220000001800 */
[----:B-1----:R-:W-:-:S06]  /*00b0*/  DADD R8, R8, -R10 ;  /* 0x0000000008087229 */ /* 0x002fcc000000080a */
[----:B------:R-:W3:Y:S08]  /*00c0*/  S2UR UR5, SR_CTAID.Y ;  /* 0x00000000000579c3 */ /* 0x000ef00000002600 */
[----:B------:R-:W3:Y:S01]  /*00d0*/  LDC R12, c[0x0][0x364] ;  /* 0x0000d900ff0c7b82 */ /* 0x000ee20000000800 */
[----:B------:R-:W-:Y:S01]  /*00e0*/  FSETP.GEU.AND P1, PT, |R9|, 6.5827683646048100446e-37, PT ;  /* 0x036000000900780b */ /* 0x000fe20003f2e200 */
[----:B0-----:R-:W-:-:S08]  /*00f0*/  DFMA R6, -R4, R2, 1 ;  /* 0x3ff000000406742b */ /* 0x001fd00000000102 */
[----:B------:R-:W-:-:S08]  /*0100*/  DFMA R6, R6, R6, R6 ;  /* 0x000000060606722b */ /* 0x000fd00000000006 */
[----:B------:R-:W-:-:S08]  /*0110*/  DFMA R6, R2, R6, R2 ;  /* 0x000000060206722b */ /* 0x000fd00000000002 */
[----:B------:R-:W-:-:S08]  /*0120*/  DFMA R2, -R4, R6, 1 ;  /* 0x3ff000000402742b */ /* 0x000fd00000000106 */
[----:B------:R-:W-:-:S08]  /*0130*/  DFMA R2, R6, R2, R6 ;  /* 0x000000020602722b */ /* 0x000fd00000000006 */
[----:B------:R-:W-:-:S08]  /*0140*/  DMUL R6, R8, R2 ;  /* 0x0000000208067228 */ /* 0x000fd00000000000 */
[----:B------:R-:W-:-:S08]  /*0150*/  DFMA R10, -R4, R6, R8 ;  /* 0x00000006040a722b */ /* 0x000fd00000000108 */
[----:B------:R-:W-:Y:S01]  /*0160*/  DFMA R2, R2, R10, R6 ;  /* 0x0000000a0202722b */ /* 0x000fe20000000006 */
[----:B--2---:R-:W-:Y:S02]  /*0170*/  IMAD R7, R0, UR4, R13 ;  /* 0x0000000400077c24 */ /* 0x004fe4000f8e020d */
[----:B---3--:R-:W-:-:S07]  /*0180*/  IMAD R0, R12, UR5, R15 ;  /* 0x000000050c007c24 */ /* 0x008fce000f8e020f */
[----:B------:R-:W-:-:S05]  /*0190*/  FFMA R6, RZ, R5, R3 ;  /* 0x00000005ff067223 */ /* 0x000fca0000000003 */
[----:B------:R-:W-:-:S13]  /*01a0*/  FSETP.GT.AND P0, PT, |R6|, 1.469367938527859385e-39, PT ;  /* 0x001000000600780b */ /* 0x000fda0003f04200 */
[----:B------:R-:W-:Y:S05]  /*01b0*/  @P0 BRA P1, `(.L_x_0) ;  /* 0x0000000000200947 */ /* 0x000fea0000800000 */
[----:B------:R-:W-:Y:S01]  /*01c0*/  IMAD.MOV.U32 R10, RZ, RZ, R8 ;  /* 0x000000ffff0a7224 */ /* 0x000fe200078e0008 */
[----:B------:R-:W-:Y:S01]  /*01d0*/  MOV R6, 0x220 ;  /* 0x0000022000067802 */ /* 0x000fe20000000f00 */
[----:B------:R-:W-:Y:S02]  /*01e0*/  IMAD.MOV.U32 R11, RZ, RZ, R9 ;  /* 0x000000ffff0b7224 */ /* 0x000fe400078e0009 */
[----:B------:R-:W-:Y:S02]  /*01f0*/  IMAD.MOV.U32 R8, RZ, RZ, R4 ;  /* 0x000000ffff087224 */ /* 0x000fe400078e0004 */
[----:B------:R-:W-:-:S07]  /*0200*/  IMAD.MOV.U32 R9, RZ, RZ, R5 ;  /* 0x000000ffff097224 */ /* 0x000fce00078e0005 */
[----:B------:R-:W-:Y:S05]  /*0210*/  CALL.REL.NOINC `($__internal_0_$__cuda_sm20_div_rn_f64_full) ;  /* 0x00000004005c7944 */ /* 0x000fea0003c00000 */
[----:B------:R-:W-:Y:S02]  /*0220*/  IMAD.MOV.U32 R2, RZ, RZ, R16 ;  /* 0x000000ffff027224 */ /* 0x000fe400078e0010 */
[----:B------:R-:W-:-:S07]  /*0230*/  IMAD.MOV.U32 R3, RZ, RZ, R17 ;  /* 0x000000ffff037224 */ /* 0x000fce00078e0011 */
.L_x_0:
[----:B------:R-:W0:Y:S01]  /*0240*/  LDCU UR4, c[0x0][0x3a4] ;  /* 0x00007480ff0477ac */ /* 0x000e220008000800 */
[----:B------:R-:W-:Y:S01]  /*0250*/  IMAD.MOV.U32 R4, RZ, RZ, 0x1 ;  /* 0x00000001ff047424 */ /* 0x000fe200078e00ff */
[----:B------:R-:W1:Y:S08]  /*0260*/  LDC.64 R16, c[0x0][0x390] ;  /* 0x0000e400ff107b82 */ /* 0x000e700000000a00 */
[----:B------:R-:W1:Y:S01]  /*0270*/  LDC.64 R14, c[0x0][0x398] ;  /* 0x0000e600ff0e7b82 */ /* 0x000e620000000a00 */
[----:B0-----:R-:W0:Y:S08]  /*0280*/  I2F.F64 R8, UR4 ;  /* 0x0000000400087d12 */ /* 0x001e300008201c00 */
[----:B0-----:R-:W0:Y:S02]  /*0290*/  MUFU.RCP64H R5, R9 ;  /* 0x0000000900057308 */ /* 0x001e240000001800 */
[----:B0-----:R-:W-:-:S08]  /*02a0*/  DFMA R10, -R8, R4, 1 ;  /* 0x3ff00000080a742b */ /* 0x001fd00000000104 */
[----:B------:R-:W-:-:S08]  /*02b0*/  DFMA R10, R10, R10, R10 ;  /* 0x0000000a0a0a722b */ /* 0x000fd0000000000a */
[----:B------:R-:W-:Y:S02]  /*02c0*/  DFMA R4, R4, R10, R4 ;  /* 0x0000000a0404722b */ /* 0x000fe40000000004 */
[----:B-1----:R-:W-:-:S06]  /*02d0*/  DADD R10, R14, -R16 ;  /* 0x000000000e0a7229 */ /* 0x002fcc0000000810 */
[----:B------:R-:W-:-:S04]  /*02e0*/  DFMA R12, -R8, R4, 1 ;  /* 0x3ff00000080c742b */ /* 0x000fc80000000104 */
[----:B------:R-:W-:-:S04]  /*02f0*/  FSETP.GEU.AND P1, PT, |R11|, 6.5827683646048100446e-37, PT ;  /* 0x036000000b00780b */ /* 0x000fc80003f2e200 */
[----:B------:R-:W-:-:S08]  /*0300*/  DFMA R4, R4, R12, R4 ;  /* 0x0000000c0404722b */ /* 0x000fd00000000004 */
[----:B------:R-:W-:-:S08]  /*0310*/  DMUL R12, R10, R4 ;  /* 0x000000040a0c7228 */ /* 0x000fd00000000000 */
[----:B------:R-:W-:-:S08]  /*0320*/  DFMA R14, -R8, R12, R10 ;  /* 0x0000000c080e722b */ /* 0x000fd0000000010a */
[----:B------:R-:W-:-:S10]  /*0330*/  DFMA R4, R4, R14, R12 ;  /* 0x0000000e0404722b */ /* 0x000fd4000000000c */
[----:B------:R-:W-:-:S05]  /*0340*/  FFMA R6, RZ, R9, R5 ;  /* 0x00000009ff067223 */ /* 0x000fca0000000005 */
[----:B------:R-:W-:-:S13]  /*0350*/  FSETP.GT.AND P0, PT, |R6|, 1.469367938527859385e-39, PT ;  /* 0x001000000600780b */ /* 0x000fda0003f04200 */
[----:B------:R-:W-:Y:S05]  /*0360*/  @P0 BRA P1, `(.L_x_1) ;  /* 0x0000000000100947 */ /* 0x000fea0000800000 */
[----:B------:R-:W-:-:S07]  /*0370*/  MOV R6, 0x390 ;  /* 0x0000039000067802 */ /* 0x000fce0000000f00 */
[----:B------:R-:W-:Y:S05]  /*0380*/  CALL.REL.NOINC `($__internal_0_$__cuda_sm20_div_rn_f64_full) ;  /* 0x0000000400007944 */ /* 0x000fea0003c00000 */
[----:B------:R-:W-:Y:S02]  /*0390*/  IMAD.MOV.U32 R4, RZ, RZ, R16 ;  /* 0x000000ffff047224 */ /* 0x000fe400078e0010 */
[----:B------:R-:W-:-:S07]  /*03a0*/  IMAD.MOV.U32 R5, RZ, RZ, R17 ;  /* 0x000000ffff057224 */ /* 0x000fce00078e0011 */
.L_x_1:
[----:B------:R-:W0:Y:S01]  /*03b0*/  LDCU.64 UR8, c[0x0][0x3a0] ;  /* 0x00007400ff0877ac */ /* 0x000e220008000a00 */
[----:B------:R-:W1:Y:S01]  /*03c0*/  I2F.F64.U32 R8, R7 ;  /* 0x0000000700087312 */ /* 0x000e620000201800 */
[----:B------:R-:W1:Y:S01]  /*03d0*/  LDCU.64 UR4, c[0x0][0x380] ;  /* 0x00007000ff0477ac */ /* 0x000e620008000a00 */
[----:B------:R-:W2:Y:S06]  /*03e0*/  LDCU.64 UR6, c[0x0][0x390] ;  /* 0x00007200ff0677ac */ /* 0x000eac0008000a00 */
[----:B------:R-:W2:Y:S01]  /*03f0*/  I2F.F64.U32 R10, R0 ;  /* 0x00000000000a7312 */ /* 0x000ea20000201800 */
[----:B0-----:R-:W-:-:S04]  /*0400*/  ISETP.GE.U32.AND P0, PT, R0, UR9, PT ;  /* 0x0000000900007c0c */ /* 0x001fc8000bf06070 */
[----:B------:R-:W-:Y:S01]  /*0410*/  ISETP.GE.U32.OR P0, PT, R7, UR8, P0 ;  /* 0x0000000807007c0c */ /* 0x000fe20008706470 */
[----:B-1----:R-:W-:Y:S02]  /*0420*/  DFMA R2, R8, R2, UR4 ;  /* 0x0000000408027e2b */ /* 0x002fe40008000002 */
[----:B--2---:R-:W-:-:S10]  /*0430*/  DFMA R4, R10, R4, UR6 ;  /* 0x000000060a047e2b */ /* 0x004fd40008000004 */
[----:B------:R-:W-:Y:S05]  /*0440*/  @P0 EXIT ;  /* 0x000000000000094d */ /* 0x000fea0003800000 */
[----:B------:R-:W0:Y:S01]  /*0450*/  LDCU UR6, c[0x0][0x3b0] ;  /* 0x00007600ff0677ac */ /* 0x000e220008000800 */
[----:B------:R-:W1:Y:S01]  /*0460*/  LDCU UR7, c[0x0][0x3b0] ;  /* 0x00007600ff0777ac */ /* 0x000e620008000800 */
[----:B------:R-:W2:Y:S01]  /*0470*/  LDCU.64 UR4, c[0x0][0x358] ;  /* 0x00006b00ff0477ac */ /* 0x000ea20008000a00 */
[----:B0-----:R-:W-:Y:S01]  /*0480*/  UISETP.GE.AND UP0, UPT, UR6, 0x1, UPT ;  /* 0x000000010600788c */ /* 0x001fe2000bf06270 */
[----:B-1----:R-:W-:-:S08]  /*0490*/  IMAD.U32 R16, RZ, RZ, UR7 ;  /* 0x00000007ff107e24 */ /* 0x002fd0000f8e00ff */
[----:B--2---:R-:W-:Y:S05]  /*04a0*/  BRA.U !UP0, `(.L_x_2) ;  /* 0x0000000108a07547 */ /* 0x004fea000b800000 */
[----:B------:R-:W-:Y:S01]  /*04b0*/  BSSY.RECONVERGENT B0, `(.L_x_2) ;  /* 0x0000027000007945 */ /* 0x000fe20003800200 */
[----:B------:R-:W-:Y:S01]  /*04c0*/  IMAD.MOV.U32 R16, RZ, RZ, RZ ;  /* 0x000000ffff107224 */ /* 0x000fe200078e00ff */
[----:B------:R-:W-:Y:S02]  /*04d0*/  CS2R R8, SRZ ;  /* 0x0000000000087805 */ /* 0x000fe4000001ff00 */
[----:B------:R-:W-:Y:S01]  /*04e0*/  CS2R R10, SRZ ;  /* 0x00000000000a7805 */ /* 0x000fe2000001ff00 */
[----:B------:R-:W0:Y:S06]  /*04f0*/  LDCU UR6, c[0x0][0x3b0] ;  /* 0x00007600ff0677ac */ /* 0x000e2c0008000800 */
.L_x_6:
[----:B------:R-:W-:Y:S01]  /*0500*/  DMUL R12, R8, R8 ;  /* 0x00000008080c7228 */ /* 0x000fe20000000000 */
[----:B------:R-:W-:Y:S01]  /*0510*/  IMAD.MOV.U32 R24, RZ, RZ, 0x0 ;  /* 0x00000000ff187424 */ /* 0x000fe200078e00ff */
[C---:B------:R-:W-:Y:S01]  /*0520*/  DADD R14, R10.reuse, R10 ;  /* 0x000000000a0e7229 */ /* 0x040fe2000000000a */
[----:B------:R-:W-:Y:S01]  /*0530*/  IMAD.MOV.U32 R25, RZ, RZ, 0x3fd80000 ;  /* 0x3fd80000ff197424 */ /* 0x000fe200078e00ff */
[----:B------:R-:W-:Y:S04]  /*0540*/  BSSY.RECONVERGENT B1, `(.L_x_3) ;  /* 0x0000016000017945 */ /* 0x000fe80003800200 */
[----:B------:R-:W-:Y:S02]  /*0550*/  DFMA R12, R10, R10, -R12 ;  /* 0x0000000a0a0c722b */ /* 0x000fe4000000080c */
[----:B------:R-:W-:-:S06]  /*0560*/  DFMA R8, R14, R8, R4 ;  /* 0x000000080e08722b */ /* 0x000fcc0000000004 */
[----:B------:R-:W-:-:S08]  /*0570*/  DADD R10, R2, R12 ;  /* 0x00000000020a7229 */ /* 0x000fd0000000000c */
[----:B------:R-:W-:-:S08]  /*0580*/  DMUL R18, R10, R10 ;  /* 0x0000000a0a127228 */ /* 0x000fd00000000000 */
[----:B------:R-:W-:-:S06]  /*0590*/  DFMA R18, R8, R8, R18 ;  /* 0x000000080812722b */ /* 0x000fcc0000000012 */
[----:B------:R-:W1:Y:S04]  /*05a0*/  MUFU.RSQ64H R21, R19 ;  /* 0x0000001300157308 */ /* 0x000e680000001c00 */
[----:B------:R-:W-:-:S05]  /*05b0*/  VIADD R20, R19, 0xfcb00000 ;  /* 0xfcb0000013147836 */ /* 0x000fca0000000000 */
[----:B------:R-:W-:Y:S01]  /*05c0*/  ISETP.GE.U32.AND P0, PT, R20, 0x7ca00000, PT ;  /* 0x7ca000001400780c */ /* 0x000fe20003f06070 */
[----:B-1----:R-:W-:-:S08]  /*05d0*/  DMUL R12, R20, R20 ;  /* 0x00000014140c7228 */ /* 0x002fd00000000000 */
[----:B------:R-:W-:-:S08]  /*05e0*/  DFMA R12, R18, -R12, 1 ;  /* 0x3ff00000120c742b */ /* 0x000fd0000000080c */
[----:B------:R-:W-:Y:S02]  /*05f0*/  DFMA R24, R12, R24, 0.5 ;  /* 0x3fe000000c18742b */ /* 0x000fe40000000018 */
[----:B------:R-:W-:-:S08]  /*0600*/  DMUL R12, R20, R12 ;  /* 0x0000000c140c7228 */ /* 0x000fd00000000000 */
[----:B------:R-:W-:-:S08]  /*0610*/  DFMA R24, R24, R12, R20 ;  /* 0x0000000c1818722b */ /* 0x000fd00000000014 */
[----:B------:R-:W-:Y:S02]  /*0620*/  DMUL R14, R18, R24 ;  /* 0x00000018120e7228 */ /* 0x000fe40000000000 */
[----:B------:R-:W-:Y:S02]  /*0630*/  VIADD R23, R25, 0xfff00000 ;  /* 0xfff0000019177836 */ /* 0x000fe40000000000 */
[----:B------:R-:W-:-:S04]  /*0640*/  IMAD.MOV.U32 R22, RZ, RZ, R24 ;  /* 0x000000ffff167224 */ /* 0x000fc800078e0018 */
[----:B------:R-:W-:-:S08]  /*0650*/  DFMA R12, R14, -R14, R18 ;  /* 0x8000000e0e0c722b */ /* 0x000fd00000000012 */
[----:B------:R-:W-:Y:S01]  /*0660*/  DFMA R26, R12, R22, R14 ;  /* 0x000000160c1a722b */ /* 0x000fe2000000000e */
[----:B------:R-:W-:Y:S10]  /*0670*/  @!P0 BRA `(.L_x_4) ;  /* 0x0000000000088947 */ /* 0x000ff40003800000 */
[----:B------:R-:W-:-:S07]  /*0680*/  MOV R6, 0x6a0 ;  /* 0x000006a000067802 */ /* 0x000fce0000000f00 */
[----:B0-----:R-:W-:Y:S05]  /*0690*/  CALL.REL.NOINC `($__internal_1_$__cuda_sm20_dsqrt_rn_f64_mediumpath_v1) ;  /* 0x0000000400a87944 */ /* 0x001fea0003c00000 */
.L_x_4:
[----:B0-----:R-:W-:Y:S05]  /*06a0*/  BSYNC.RECONVERGENT B1 ;  /* 0x0000000000017941 */ /* 0x001fea0003800200 */
.L_x_3:
[----:B------:R-:W-:-:S14]  /*06b0*/  DSETP.GT.AND P0, PT, R26, 2, PT ;  /* 0x400000001a00742a */ /* 0x000fdc0003f04000 */
[----:B------:R-:W-:Y:S05]  /*06c0*/  @P0 BRA `(.L_x_5) ;  /* 0x0000000000140947 */ /* 0x000fea0003800000 */
[----:B------:R-:W-:-:S05]  /*06d0*/  VIADD R16, R16, 0x1 ;  /* 0x0000000110107836 */ /* 0x000fca0000000000 */
[----:B------:R-:W-:-:S13]  /*06e0*/  ISETP.NE.AND P0, PT, R16, UR6, PT ;  /* 0x0000000610007c0c */ /* 0x000fda000bf05270 */
[----:B------:R-:W-:Y:S05]  /*06f0*/  @P0 BRA `(.L_x_6) ;  /* 0xfffffffc00800947 */ /* 0x000fea000383ffff */
[----:B------:R-:W0:Y:S02]  /*0700*/  LDCU UR7, c[0x0][0x3b0] ;  /* 0x00007600ff0777ac */ /* 0x000e240008000800 */
[----:B0-----:R-:W-:-:S07]  /*0710*/  MOV R16, UR7 ;  /* 0x0000000700107c02 */ /* 0x001fce0008000f00 */
.L_x_5:
[----:B------:R-:W-:Y:S05]  /*0720*/  BSYNC.RECONVERGENT B0 ;  /* 0x0000000000007941 */ /* 0x000fea0003800200 */
.L_x_2:
[----:B------:R-:W0:Y:S01]  /*0730*/  LDC.64 R2, c[0x0][0x3a8] ;  /* 0x0000ea00ff027b82 */ /* 0x000e220000000a00 */
[----:B------:R-:W1:Y:S02]  /*0740*/  LDCU UR7, c[0x0][0x3a0] ;  /* 0x00007400ff0777ac */ /* 0x000e640008000800 */
[----:B-1----:R-:W-:-:S04]  /*0750*/  IMAD R7, R0, UR7, R7 ;  /* 0x0000000700077c24 */ /* 0x002fc8000f8e0207 */
[----:B0-----:R-:W-:-:S05]  /*0760*/  IMAD.WIDE.U32 R2, R7, 0x4, R2 ;  /* 0x0000000407027825 */ /* 0x001fca00078e0002 */
[----:B------:R-:W-:Y:S01]  /*0770*/  STG.E desc[UR4][R2.64], R16 ;  /* 0x0000001002007986 */ /* 0x000fe2000c101904 */
[----:B------:R-:W-:Y:S05]  /*0780*/  EXIT ;  /* 0x000000000000794d */ /* 0x000fea0003800000 */
        .weak           $__internal_0_$__cuda_sm20_div_rn_f64_full
        .type           $__internal_0_$__cuda_sm20_div_rn_f64_full,@function
        .size           $__internal_0_$__cuda_sm20_div_rn_f64_full,($__internal_1_$__cuda_sm20_dsqrt_rn_f64_mediumpath_v1 - $__internal_0_$__cuda_sm20_div_rn_f64_full)
$__internal_0_$__cuda_sm20_div_rn_f64_full:
[C---:B------:R-:W-:Y:S01]  /*0790*/  FSETP.GEU.AND P0, PT, |R9|.reuse, 1.469367938527859385e-39, PT ;  /* 0x001000000900780b */ /* 0x040fe20003f0e200 */
[----:B------:R-:W-:Y:S01]  /*07a0*/  IMAD.MOV.U32 R14, RZ, RZ, 0x1 ;  /* 0x00000001ff0e7424 */ /* 0x000fe200078e00ff */
[C---:B------:R-:W-:Y:S01]  /*07b0*/  LOP3.LUT R4, R9.reuse, 0x800fffff, RZ, 0xc0, !PT ;  /* 0x800fffff09047812 */ /* 0x040fe200078ec0ff */
[----:B------:R-:W-:Y:S01]  /*07c0*/  IMAD.MOV.U32 R19, RZ, RZ, 0x1ca00000 ;  /* 0x1ca00000ff137424 */ /* 0x000fe200078e00ff */
[----:B------:R-:W-:Y:S02]  /*07d0*/  LOP3.LUT R21, R9, 0x7ff00000, RZ, 0xc0, !PT ;  /* 0x7ff0000009157812 */ /* 0x000fe400078ec0ff */
[----:B------:R-:W-:Y:S01]  /*07e0*/  LOP3.LUT R5, R4, 0x3ff00000, RZ, 0xfc, !PT ;  /* 0x3ff0000004057812 */ /* 0x000fe200078efcff */
[----:B------:R-:W-:Y:S01]  /*07f0*/  IMAD.MOV.U32 R4, RZ, RZ, R8 ;  /* 0x000000ffff047224 */ /* 0x000fe200078e0008 */
[----:B------:R-:W-:-:S04]  /*0800*/  LOP3.LUT R18, R11, 0x7ff00000, RZ, 0xc0, !PT ;  /* 0x7ff000000b127812 */ /* 0x000fc800078ec0ff */
[----:B------:R-:W-:Y:S01]  /*0810*/  ISETP.GE.U32.AND P1, PT, R18, R21, PT ;  /* 0x000000151200720c */ /* 0x000fe20003f26070 */
[----:B------:R-:W-:Y:S01]  /*0820*/  @!P0 DMUL R4, R8, 8.98846567431157953865e+307 ;  /* 0x7fe0000008048828 */ /* 0x000fe20000000000 */
[----:B------:R-:W-:-:S05]  /*0830*/  IMAD.MOV.U32 R22, RZ, RZ, R18 ;  /* 0x000000ffff167224 */ /* 0x000fca00078e0012 */
[----:B------:R-:W0:Y:S02]  /*0840*/  MUFU.RCP64H R15, R5 ;  /* 0x00000005000f7308 */ /* 0x000e240000001800 */
[----:B0-----:R-:W-:-:S08]  /*0850*/  DFMA R12, R14, -R4, 1 ;  /* 0x3ff000000e0c742b */ /* 0x001fd00000000804 */
[----:B------:R-:W-:-:S08]  /*0860*/  DFMA R12, R12, R12, R12 ;  /* 0x0000000c0c0c722b */ /* 0x000fd0000000000c */
[----:B------:R-:W-:Y:S01]  /*0870*/  DFMA R14, R14, R12, R14 ;  /* 0x0000000c0e0e722b */ /* 0x000fe2000000000e */
[----:B------:R-:W-:Y:S01]  /*0880*/  SEL R13, R19, 0x63400000, !P1 ;  /* 0x63400000130d7807 */ /* 0x000fe20004800000 */
[----:B------:R-:W-:Y:S01]  /*0890*/  IMAD.MOV.U32 R12, RZ, RZ, R10 ;  /* 0x000000ffff0c7224 */ /* 0x000fe200078e000a */
[----:B------:R-:W-:Y:S02]  /*08a0*/  FSETP.GEU.AND P1, PT, |R11|, 1.469367938527859385e-39, PT ;  /* 0x001000000b00780b */ /* 0x000fe40003f2e200 */
[----:B------:R-:W-:-:S03]  /*08b0*/  LOP3.LUT R13, R13, 0x800fffff, R11, 0xf8, !PT ;  /* 0x800fffff0d0d7812 */ /* 0x000fc600078ef80b */
[----:B------:R-:W-:-:S08]  /*08c0*/  DFMA R16, R14, -R4, 1 ;  /* 0x3ff000000e10742b */ /* 0x000fd00000000804 */
[----:B------:R-:W-:Y:S01]  /*08d0*/  DFMA R14, R14, R16, R14 ;  /* 0x000000100e0e722b */ /* 0x000fe2000000000e */
[----:B------:R-:W-:Y:S10]  /*08e0*/  @P1 BRA `(.L_x_7) ;  /* 0x0000000000201947 */ /* 0x000ff40003800000 */
[----:B------:R-:W-:Y:S01]  /*08f0*/  LOP3.LUT R17, R9, 0x7ff00000, RZ, 0xc0, !PT ;  /* 0x7ff0000009117812 */ /* 0x000fe200078ec0ff */
[----:B------:R-:W-:-:S03]  /*0900*/  IMAD.MOV.U32 R16, RZ, RZ, RZ ;  /* 0x000000ffff107224 */ /* 0x000fc600078e00ff */
[----:B------:R-:W-:-:S04]  /*0910*/  ISETP.GE.U32.AND P1, PT, R18, R17, PT ;  /* 0x000000111200720c */ /* 0x000fc80003f26070 */
[----:B------:R-:W-:-:S04]  /*0920*/  SEL R17, R19, 0x63400000, !P1 ;  /* 0x6340000013117807 */ /* 0x000fc80004800000 */
[----:B------:R-:W-:-:S04]  /*0930*/  LOP3.LUT R17, R17, 0x80000000, R11, 0xf8, !PT ;  /* 0x8000000011117812 */ /* 0x000fc800078ef80b */
[----:B------:R-:W-:-:S06]  /*0940*/  LOP3.LUT R17, R17, 0x100000, RZ, 0xfc, !PT ;  /* 0x0010000011117812 */ /* 0x000fcc00078efcff */
[----:B------:R-:W-:-:S10]  /*0950*/  DFMA R12, R12, 2, -R16 ;  /* 0x400000000c0c782b */ /* 0x000fd40000000810 */
[----:B------:R-:W-:-:S07]  /*0960*/  LOP3.LUT R22, R13, 0x7ff00000, RZ, 0xc0, !PT ;  /* 0x7ff000000d167812 */ /* 0x000fce00078ec0ff */
.L_x_7:
[----:B------:R-:W-:Y:S01]  /*0970*/  IMAD.MOV.U32 R23, RZ, RZ, R21 ;  /* 0x000000ffff177224 */ /* 0x000fe200078e0015 */
[----:B------:R-:W-:Y:S01]  /*0980*/  @!P0 LOP3.LUT R23, R5, 0x7ff00000, RZ, 0xc0, !PT ;  /* 0x7ff0000005178812 */ /* 0x000fe200078ec0ff */
[----:B------:R-:W-:Y:S01]  /*0990*/  VIADD R24, R22, 0xffffffff ;  /* 0xffffffff16187836 */ /* 0x000fe20000000000 */
[----:B------:R-:W-:-:S03]  /*09a0*/  DMUL R16, R14, R12 ;  /* 0x0000000c0e107228 */ /* 0x000fc60000000000 */
[----:B------:R-:W-:Y:S01]  /*09b0*/  VIADD R25, R23, 0xffffffff ;  /* 0xffffffff17197836 */ /* 0x000fe20000000000 */
[----:B------:R-:W-:-:S04]  /*09c0*/  ISETP.GT.U32.AND P0, PT, R24, 0x7feffffe, PT ;  /* 0x7feffffe1800780c */ /* 0x000fc80003f04070 */
[----:B------:R-:W-:Y:S01]  /*09d0*/  ISETP.GT.U32.OR P0, PT, R25, 0x7feffffe, P0 ;  /* 0x7feffffe1900780c */ /* 0x000fe20000704470 */
[----:B------:R-:W-:-:S08]  /*09e0*/  DFMA R20, R16, -R4, R12 ;  /* 0x800000041014722b */ /* 0x000fd0000000000c */
[----:B------:R-:W-:-:S04]  /*09f0*/  DFMA R14, R14, R20, R16 ;  /* 0x000000140e0e722b */ /* 0x000fc80000000010 */
[----:B------:R-:W-:Y:S07]  /*0a00*/  @P0 BRA `(.L_x_8) ;  /* 0x00000000006c0947 */ /* 0x000fee0003800000 */
[----:B------:R-:W-:-:S04]  /*0a10*/  LOP3.LUT R11, R9, 0x7ff00000, RZ, 0xc0, !PT ;  /* 0x7ff00000090b7812 */ /* 0x000fc800078ec0ff */
[CC--:B------:R-:W-:Y:S02]  /*0a20*/  VIADDMNMX R10, R18.reuse, -R11.reuse, 0xb9600000, !PT ;  /* 0xb9600000120a7446 */ /* 0x0c0fe4000780090b */
[----:B------:R-:W-:Y:S02]  /*0a30*/  ISETP.GE.U32.AND P0, PT, R18, R11, PT ;  /* 0x0000000b1200720c */ /* 0x000fe40003f06070 */
[----:B------:R-:W-:Y:S02]  /*0a40*/  VIMNMX R10, PT, PT, R10, 0x46a00000, PT ;  /* 0x46a000000a0a7848 */ /* 0x000fe40003fe0100 */
[----:B------:R-:W-:-:S05]  /*0a50*/  SEL R19, R19, 0x63400000, !P0 ;  /* 0x6340000013137807 */ /* 0x000fca0004000000 */
[----:B------:R-:W-:Y:S02]  /*0a60*/  IMAD.IADD R18, R10, 0x1, -R19 ;  /* 0x000000010a127824 */ /* 0x000fe400078e0a13 */
[----:B------:R-:W-:Y:S02]  /*0a70*/  IMAD.MOV.U32 R10, RZ, RZ, RZ ;  /* 0x000000ffff0a7224 */ /* 0x000fe400078e00ff */
[----:B------:R-:W-:-:S06]  /*0a80*/  VIADD R11, R18, 0x7fe00000 ;  /* 0x7fe00000120b7836 */ /* 0x000fcc0000000000 */
[----:B------:R-:W-:-:S10]  /*0a90*/  DMUL R16, R14, R10 ;  /* 0x0000000a0e107228 */ /* 0x000fd40000000000 */
[----:B------:R-:W-:-:S13]  /*0aa0*/  FSETP.GTU.AND P0, PT, |R17|, 1.469367938527859385e-39, PT ;  /* 0x001000001100780b */ /* 0x000fda0003f0c200 */
[----:B------:R-:W-:Y:S05]  /*0ab0*/  @P0 BRA `(.L_x_9) ;  /* 0x0000000000940947 */ /* 0x000fea0003800000 */
[----:B------:R-:W-:Y:S01]  /*0ac0*/  DFMA R4, R14, -R4, R12 ;  /* 0x800000040e04722b */ /* 0x000fe2000000000c */
[----:B------:R-:W-:-:S09]  /*0ad0*/  MOV R10, RZ ;  /* 0x000000ff000a7202 */ /* 0x000fd20000000f00 */
[C---:B------:R-:W-:Y:S02]  /*0ae0*/  FSETP.NEU.AND P0, PT, R5.reuse, RZ, PT ;  /* 0x000000ff0500720b */ /* 0x040fe40003f0d000 */
[----:B------:R-:W-:-:S04]  /*0af0*/  LOP3.LUT R9, R5, 0x80000000, R9, 0x48, !PT ;  /* 0x8000000005097812 */ /* 0x000fc800078e4809 */
[----:B------:R-:W-:-:S07]  /*0b00*/  LOP3.LUT R11, R9, R11, RZ, 0xfc, !PT ;  /* 0x0000000b090b7212 */ /* 0x000fce00078efcff */
[----:B------:R-:W-:Y:S05]  /*0b10*/  @!P0 BRA `(.L_x_9) ;  /* 0x00000000007c8947 */ /* 0x000fea0003800000 */
[----:B------:R-:W-:Y:S01]  /*0b20*/  IMAD.MOV R5, RZ, RZ, -R18 ;  /* 0x000000ffff057224 */ /* 0x000fe200078e0a12 */
[----:B------:R-:W-:Y:S01]  /*0b30*/  DMUL.RP R10, R14, R10 ;  /* 0x0000000a0e0a7228 */ /* 0x000fe20000008000 */
[----:B------:R-:W-:-:S06]  /*0b40*/  IMAD.MOV.U32 R4, RZ, RZ, RZ ;  /* 0x000000ffff047224 */ /* 0x000fcc00078e00ff */
[----:B------:R-:W-:-:S03]  /*0b50*/  DFMA R4, R16, -R4, R14 ;  /* 0x800000041004722b */ /* 0x000fc6000000000e */
[----:B------:R-:W-:-:S03]  /*0b60*/  LOP3.LUT R9, R11, R9, RZ, 0x3c, !PT ;  /* 0x000000090b097212 */ /* 0x000fc600078e3cff */
[----:B------:R-:W-:-:S04]  /*0b70*/  IADD3 R4, PT, PT, -R18, -0x43300000, RZ ;  /* 0xbcd0000012047810 */ /* 0x000fc80007ffe1ff */
[----:B------:R-:W-:-:S04]  /*0b80*/  FSETP.NEU.AND P0, PT, |R5|, R4, PT ;  /* 0x000000040500720b */ /* 0x000fc80003f0d200 */
[----:B------:R-:W-:Y:S02]  /*0b90*/  FSEL R16, R10, R16, !P0 ;  /* 0x000000100a107208 */ /* 0x000fe40004000000 */
[----:B------:R-:W-:Y:S01]  /*0ba0*/  FSEL R17, R9, R17, !P0 ;  /* 0x0000001109117208 */ /* 0x000fe20004000000 */
[----:B------:R-:W-:Y:S06]  /*0bb0*/  BRA `(.L_x_9) ;  /* 0x0000000000547947 */ /* 0x000fec0003800000 */
.L_x_8:
[----:B------:R-:W-:-:S14]  /*0bc0*/  DSETP.NAN.AND P0, PT, R10, R10, PT ;  /* 0x0000000a0a00722a */ /* 0x000fdc0003f08000 */
[----:B------:R-:W-:Y:S05]  /*0bd0*/  @P0 BRA `(.L_x_10) ;  /* 0x0000000000440947 */ /* 0x000fea0003800000 */
[----:B------:R-:W-:-:S14]  /*0be0*/  DSETP.NAN.AND P0, PT, R8, R8, PT ;  /* 0x000000080800722a */ /* 0x000fdc0003f08000 */
[----:B------:R-:W-:Y:S05]  /*0bf0*/  @P0 BRA `(.L_x_11) ;  /* 0x0000000000300947 */ /* 0x000fea0003800000 */
[----:B------:R-:W-:Y:S01]  /*0c00*/  ISETP.NE.AND P0, PT, R22, R23, PT ;  /* 0x000000171600720c */ /* 0x000fe20003f05270 */
[----:B------:R-:W-:Y:S02]  /*0c10*/  IMAD.MOV.U32 R16, RZ, RZ, 0x0 ;  /* 0x00000000ff107424 */ /* 0x000fe400078e00ff */
[----:B------:R-:W-:-:S10]  /*0c20*/  IMAD.MOV.U32 R17, RZ, RZ, -0x80000 ;  /* 0xfff80000ff117424 */ /* 0x000fd400078e00ff */
[----:B------:R-:W-:Y:S05]  /*0c30*/  @!P0 BRA `(.L_x_9) ;  /* 0x0000000000348947 */ /* 0x000fea0003800000 */
[----:B------:R-:W-:Y:S02]  /*0c40*/  ISETP.NE.AND P0, PT, R22, 0x7ff00000, PT ;  /* 0x7ff000001600780c */ /* 0x000fe40003f05270 */
[----:B------:R-:W-:Y:S02]  /*0c50*/  LOP3.LUT R17, R11, 0x80000000, R9, 0x48, !PT ;  /* 0x800000000b117812 */ /* 0x000fe400078e4809 */
[----:B------:R-:W-:-:S13]  /*0c60*/  ISETP.EQ.OR P0, PT, R23, RZ, !P0 ;  /* 0x000000ff1700720c */ /* 0x000fda0004702670 */
[----:B------:R-:W-:Y:S01]  /*0c70*/  @P0 LOP3.LUT R4, R17, 0x7ff00000, RZ, 0xfc, !PT ;  /* 0x7ff0000011040812 */ /* 0x000fe200078efcff */
[----:B------:R-:W-:Y:S02]  /*0c80*/  @!P0 IMAD.MOV.U32 R16, RZ, RZ, RZ ;  /* 0x000000ffff108224 */ /* 0x000fe400078e00ff */
[----:B------:R-:W-:Y:S02]  /*0c90*/  @P0 IMAD.MOV.U32 R16, RZ, RZ, RZ ;  /* 0x000000ffff100224 */ /* 0x000fe400078e00ff */
[----:B------:R-:W-:Y:S01]  /*0ca0*/  @P0 IMAD.MOV.U32 R17, RZ, RZ, R4 ;  /* 0x000000ffff110224 */ /* 0x000fe200078e0004 */
[----:B------:R-:W-:Y:S06]  /*0cb0*/  BRA `(.L_x_9) ;  /* 0x0000000000147947 */ /* 0x000fec0003800000 */
.L_x_11:
[----:B------:R-:W-:Y:S01]  /*0cc0*/  LOP3.LUT R17, R9, 0x80000, RZ, 0xfc, !PT ;  /* 0x0008000009117812 */ /* 0x000fe200078efcff */
[----:B------:R-:W-:Y:S01]  /*0cd0*/  IMAD.MOV.U32 R16, RZ, RZ, R8 ;  /* 0x000000ffff107224 */ /* 0x000fe200078e0008 */
[----:B------:R-:W-:Y:S06]  /*0ce0*/  BRA `(.L_x_9) ;  /* 0x0000000000087947 */ /* 0x000fec0003800000 */
.L_x_10:
[----:B------:R-:W-:Y:S01]  /*0cf0*/  LOP3.LUT R17, R11, 0x80000, RZ, 0xfc, !PT ;  /* 0x000800000b117812 */ /* 0x000fe200078efcff */
[----:B------:R-:W-:-:S07]  /*0d00*/  IMAD.MOV.U32 R16, RZ, RZ, R10 ;  /* 0x000000ffff107224 */ /* 0x000fce00078e000a */
.L_x_9:
[----:B------:R-:W-:Y:S02]  /*0d10*/  IMAD.MOV.U32 R4, RZ, RZ, R6 ;  /* 0x000000ffff047224 */ /* 0x000fe400078e0006 */
[----:B------:R-:W-:-:S04]  /*0d20*/  IMAD.MOV.U32 R5, RZ, RZ, 0x0 ;  /* 0x00000000ff057424 */ /* 0x000fc800078e00ff */
[----:B------:R-:W-:Y:S05]  /*0d30*/  RET.REL.NODEC R4 `(_Z10mandelbrotddddiiPii) ;  /* 0xfffffff004b07950 */ /* 0x000fea0003c3ffff */
        .weak           $__internal_1_$__cuda_sm20_dsqrt_rn_f64_mediumpath_v1
        .type           $__internal_1_$__cuda_sm20_dsqrt_rn_f64_mediumpath_v1,@function
        .size           $__internal_1_$__cuda_sm20_dsqrt_rn_f64_mediumpath_v1,(.L_x_18 - $__internal_1_$__cuda_sm20_dsqrt_rn_f64_mediumpath_v1)
$__internal_1_$__cuda_sm20_dsqrt_rn_f64_mediumpath_v1:
[----:B------:R-:W-:Y:S01]  /*0d40*/  ISETP.GE.U32.AND P0, PT, R20, -0x3400000, PT ;  /* 0xfcc000001400780c */ /* 0x000fe20003f06070 */
[----:B------:R-:W-:Y:S01]  /*0d50*/  BSSY.RECONVERGENT B2, `(.L_x_12) ;  /* 0x0000024000027945 */ /* 0x000fe20003800200 */
[----:B------:R-:W-:-:S11]  /*0d60*/  IMAD.MOV.U32 R22, RZ, RZ, R24 ;  /* 0x000000ffff167224 */ /* 0x000fd600078e0018 */
[----:B------:R-:W-:Y:S05]  /*0d70*/  @!P0 BRA `(.L_x_13) ;  /* 0x0000000000208947 */ /* 0x000fea0003800000 */
[----:B------:R-:W-:-:S10]  /*0d80*/  DFMA.RM R22, R12, R22, R14 ;  /* 0x000000160c16722b */ /* 0x000fd4000000400e */
[----:B------:R-:W-:-:S04]  /*0d90*/  IADD3 R12, P0, PT, R22, 0x1, RZ ;  /* 0x00000001160c7810 */ /* 0x000fc80007f1e0ff */
[----:B------:R-:W-:-:S06]  /*0da0*/  IADD3.X R13, PT, PT, RZ, R23, RZ, P0, !PT ;  /* 0x00000017ff0d7210 */ /* 0x000fcc00007fe4ff */
[----:B------:R-:W-:-:S08]  /*0db0*/  DFMA.RP R18, -R22, R12, R18 ;  /* 0x0000000c1612722b */ /* 0x000fd00000008112 */
[----:B------:R-:W-:-:S06]  /*0dc0*/  DSETP.GT.AND P0, PT, R18, RZ, PT ;  /* 0x000000ff1200722a */ /* 0x000fcc0003f04000 */
[----:B------:R-:W-:Y:S02]  /*0dd0*/  FSEL R12, R12, R22, P0 ;  /* 0x000000160c0c7208 */ /* 0x000fe40000000000 */
[----:B------:R-:W-:Y:S01]  /*0de0*/  FSEL R13, R13, R23, P0 ;  /* 0x000000170d0d7208 */ /* 0x000fe20000000000 */
[----:B------:R-:W-:Y:S06]  /*0df0*/  BRA `(.L_x_14) ;  /* 0x0000000000647947 */ /* 0x000fec0003800000 */
.L_x_13:
[----:B------:R-:W-:-:S14]  /*0e00*/  DSETP.NE.AND P0, PT, R18, RZ, PT ;  /* 0x000000ff1200722a */ /* 0x000fdc0003f05000 */
[----:B------:R-:W-:Y:S05]  /*0e10*/  @!P0 BRA `(.L_x_15) ;  /* 0x0000000000588947 */ /* 0x000fea0003800000 */
[----:B------:R-:W-:-:S13]  /*0e20*/  ISETP.GE.AND P0, PT, R19, RZ, PT ;  /* 0x000000ff1300720c */ /* 0x000fda0003f06270 */
[----:B------:R-:W-:Y:S02]  /*0e30*/  @!P0 IMAD.MOV.U32 R12, RZ, RZ, 0x0 ;  /* 0x00000000ff0c8424 */ /* 0x000fe400078e00ff */
[----:B------:R-:W-:Y:S01]  /*0e40*/  @!P0 IMAD.MOV.U32 R13, RZ, RZ, -0x80000 ;  /* 0xfff80000ff0d8424 */ /* 0x000fe200078e00ff */
[----:B------:R-:W-:Y:S06]  /*0e50*/  @!P0 BRA `(.L_x_14) ;  /* 0x00000000004c8947 */ /* 0x000fec0003800000 */
[----:B------:R-:W-:-:S13]  /*0e60*/  ISETP.GT.AND P0, PT, R19, 0x7fefffff, PT ;  /* 0x7fefffff1300780c */ /* 0x000fda0003f04270 */
[----:B------:R-:W-:Y:S05]  /*0e70*/  @P0 BRA `(.L_x_15) ;  /* 0x0000000000400947 */ /* 0x000fea0003800000 */
[----:B------:R-:W-:Y:S01]  /*0e80*/  DMUL R12, R18, 8.11296384146066816958e+31 ;  /* 0x46900000120c7828 */ /* 0x000fe20000000000 */
[----:B------:R-:W-:Y:S02]  /*0e90*/  IMAD.MOV.U32 R14, RZ, RZ, RZ ;  /* 0x000000ffff0e7224 */ /* 0x000fe400078e00ff */
[----:B------:R-:W-:Y:S02]  /*0ea0*/  IMAD.MOV.U32 R20, RZ, RZ, 0x0 ;  /* 0x00000000ff147424 */ /* 0x000fe400078e00ff */
[----:B------:R-:W-:Y:S01]  /*0eb0*/  IMAD.MOV.U32 R21, RZ, RZ, 0x3fd80000 ;  /* 0x3fd80000ff157424 */ /* 0x000fe200078e00ff */
[----:B------:R-:W0:Y:S02]  /*0ec0*/  MUFU.RSQ64H R15, R13 ;  /* 0x0000000d000f7308 */ /* 0x000e240000001c00 */
[----:B0-----:R-:W-:-:S08]  /*0ed0*/  DMUL R18, R14, R14 ;  /* 0x0000000e0e127228 */ /* 0x001fd00000000000 */
[----:B------:R-:W-:-:S08]  /*0ee0*/  DFMA R18, R12, -R18, 1 ;  /* 0x3ff000000c12742b */ /* 0x000fd00000000812 */
[----:B------:R-:W-:Y:S02]  /*0ef0*/  DFMA R20, R18, R20, 0.5 ;  /* 0x3fe000001214742b */ /* 0x000fe40000000014 */
[----:B------:R-:W-:-:S08]  /*0f00*/  DMUL R18, R14, R18 ;  /* 0x000000120e127228 */ /* 0x000fd00000000000 */
[----:B------:R-:W-:-:S08]  /*0f10*/  DFMA R18, R20, R18, R14 ;  /* 0x000000121412722b */ /* 0x000fd0000000000e */
[----:B------:R-:W-:Y:S02]  /*0f20*/  DMUL R14, R12, R18 ;  /* 0x000000120c0e7228 */ /* 0x000fe40000000000 */
[----:B------:R-:W-:-:S06]  /*0f30*/  VIADD R19, R19, 0xfff00000 ;  /* 0xfff0000013137836 */ /* 0x000fcc0000000000 */
[----:B------:R-:W-:-:S08]  /*0f40*/  DFMA R20, R14, -R14, R12 ;  /* 0x8000000e0e14722b */ /* 0x000fd0000000000c */
[----:B------:R-:W-:-:S10]  /*0f50*/  DFMA R12, R18, R20, R14 ;  /* 0x00000014120c722b */ /* 0x000fd4000000000e */
[----:B------:R-:W-:Y:S01]  /*0f60*/  VIADD R13, R13, 0xfcb00000 ;  /* 0xfcb000000d0d7836 */ /* 0x000fe20000000000 */
[----:B------:R-:W-:Y:S06]  /*0f70*/  BRA `(.L_x_14) ;  /* 0x0000000000047947 */ /* 0x000fec0003800000 */
.L_x_15:
[----:B------:R-:W-:-:S11]  /*0f80*/  DADD R12, R18, R18 ;  /* 0x00000000120c7229 */ /* 0x000fd60000000012 */
.L_x_14:
[----:B------:R-:W-:Y:S05]  /*0f90*/  BSYNC.RECONVERGENT B2 ;  /* 0x0000000000027941 */ /* 0x000fea0003800200 */
.L_x_12:
[----:B------:R-:W-:Y:S02]  /*0fa0*/  IMAD.MOV.U32 R26, RZ, RZ, R12 ;  /* 0x000000ffff1a7224 */ /* 0x000fe400078e000c */
[----:B------:R-:W-:Y:S02]  /*0fb0*/  IMAD.MOV.U32 R27, RZ, RZ, R13 ;  /* 0x000000ffff1b7224 */ /* 0x000fe400078e000d */
[----:B------:R-:W-:Y:S02]  /*0fc0*/  IMAD.MOV.U32 R12, RZ, RZ, R6 ;  /* 0x000000ffff0c7224 */ /* 0x000fe400078e0006 */
[----:B------:R-:W-:-:S04]  /*0fd0*/  IMAD.MOV.U32 R13, RZ, RZ, 0x0 ;  /* 0x00000000ff0d7424 */ /* 0x000fc800078e00ff */
[----:B------:R-:W-:Y:S05]  /*0fe0*/  RET.REL.NODEC R12 `(_Z10mandelbrotddddiiPii) ;  /* 0xfffffff00c047950 */ /* 0x000fea0003c3ffff */
.L_x_16:
[----:B------:R-:W-:-:S00]  /*0ff0*/  BRA `(.L_x_16) ;  /* 0xfffffffc00fc7947 */ /* 0x000fc0000383ffff */
[----:B------:R-:W-:-:S00]  /*1000*/  NOP ;  /* 0x0000000000007918 */ /* 0x000fc00000000000 */
[----:B------:R-:W-:-:S00]  /*1010*/  NOP ;  /* 0x0000000000007918 */ /* 0x000fc00000000000 */
[----:B------:R-:W-:-:S00]  /*1020*/  NOP ;  /* 0x0000000000007918 */ /* 0x000fc00000000000 */
[----:B------:R-:W-:-:S00]  /*1030*/  NOP ;  /* 0x0000000000007918 */ /* 0x000fc00000000000 */
[----:B------:R-:W-:-:S00]  /*1040*/  NOP ;  /* 0x0000000000007918 */ /* 0x000fc00000000000 */
[----:B------:R-:W-:-:S00]  /*1050*/  NOP ;  /* 0x0000000000007918 */ /* 0x000fc00000000000 */
[----:B------:R-:W-:-:S00]  /*1060*/  NOP ;  /* 0x0000000000007918 */ /* 0x000fc00000000000 */
[----:B------:R-:W-:-:S00]  /*1070*/  NOP ;  /* 0x0000000000007918 */ /* 0x000fc00000000000 */
.L_x_18:


//--------------------- .nv.shared.reserved.0     --------------------------
	.section	.nv.shared.reserved.0,"aw",@nobits
	.weak		__nv_reservedSMEM_offset_0_alias
	.size		__nv_reservedSMEM_offset_0_alias, 0, 64
	.other		__nv_reservedSMEM_offset_0_alias,@"STO_CUDA_RESERVED_SHARED STV_DEFAULT"
__nv_reservedSMEM_offset_0_alias:
	.zero		0
	.zero		64


//--------------------- .nv.global                --------------------------
	.section	.nv.global,"aw",@nobits
.nv.global:
	.type		_ZN34_INTERNAL_1d11c128_4_k_cu_da9766154cuda3std6ranges3__45__cpo4swapE,@object
	.size		_ZN34_INTERNAL_1d11c128_4_k_cu_da9766154cuda3std6ranges3__45__cpo4swapE,(_ZN34_INTERNAL_1d11c128_4_k_cu_da9766154cuda3std6ranges3__45__cpo9iter_moveE - _ZN34_INTERNAL_1d11c128_4_k_cu_da9766154cuda3std6ranges3__45__cpo4swapE)
_ZN34_INTERNAL_1d11c128_4_k_cu_da9766154cuda3std6ranges3__45__cpo4swapE:
	.zero		1
	.type		_ZN34_INTERNAL_1d11c128_4_k_cu_da9766154cuda3std6ranges3__45__cpo9iter_moveE,@object
	.size		_ZN34_INTERNAL_1d11c128_4_k_cu_da9766154cuda3std6ranges3__45__cpo9iter_moveE,(.L_1 - _ZN34_INTERNAL_1d11c128_4_k_cu_da9766154cuda3std6ranges3__45__cpo9iter_moveE)
_ZN34_INTERNAL_1d11c128_4_k_cu_da9766154cuda3std6ranges3__45__cpo9iter_moveE:
	.zero		1
.L_1:


//--------------------- .nv.constant0._Z10mandelbrotddddiiPii --------------------------
	.section	.nv.constant0._Z10mandelbrotddddiiPii,"a",@progbits
	.sectionflags	@""
	.align	4
.nv.constant0._Z10mandelbrotddddiiPii:
	.zero		948


//--------------------- SYMBOLS --------------------------

	.type		.nv.reservedSmem.offset0,@object
	.size		.nv.reservedSmem.offset0,0x4
